//
// Generated by NVIDIA NVVM Compiler
//
// Compiler Build ID: CL-36424714
// Cuda compilation tools, release 13.0, V13.0.88
// Based on NVVM 20.0.0
//

.version 9.0
.target sm_100
.address_size 64

	// .globl	add

.visible .entry add(
	.param .u64 .ptr .align 1 add_param_0,
	.param .u64 .ptr .align 1 add_param_1,
	.param .u64 .ptr .align 1 add_param_2
)
{
	.reg .pred 	%p<4>;
	.reg .b32 	%r<6>;
	.reg .b32 	%f<27>;
	.reg .b64 	%rd<24>;

	ld.param.u64 	%rd10, [add_param_0];
	ld.param.u64 	%rd11, [add_param_1];
	ld.param.u64 	%rd12, [add_param_2];
	mov.u32 	%r1, %tid.x;
	setp.eq.s32 	%p1, %r1, 0;
	@%p1 bra 	$L__BB0_4;
	setp.eq.s32 	%p2, %r1, 1023;
	@%p2 bra 	$L__BB0_4;
	mul.wide.u32 	%rd13, %r1, 4;
	cvta.to.global.u64 	%rd14, %rd10;
	add.s64 	%rd15, %rd13, %rd14;
	add.s64 	%rd23, %rd15, 8188;
	cvta.to.global.u64 	%rd16, %rd12;
	add.s64 	%rd17, %rd13, %rd16;
	add.s64 	%rd22, %rd17, 8192;
	mul.wide.u32 	%rd18, %r1, 16;
	cvta.to.global.u64 	%rd19, %rd11;
	add.s64 	%rd20, %rd18, %rd19;
	add.s64 	%rd21, %rd20, 16400;
	mov.b32 	%r5, 0;
$L__BB0_3:
	ld.global.f32 	%f1, [%rd23+-4092];
	ld.global.f32 	%f2, [%rd21+-8];
	ld.global.f32 	%f3, [%rd23+-4096];
	fma.rn.f32 	%f4, %f2, %f3, %f1;
	ld.global.f32 	%f5, [%rd21+-12];
	ld.global.f32 	%f6, [%rd23+-8188];
	fma.rn.f32 	%f7, %f5, %f6, %f4;
	ld.global.f32 	%f8, [%rd21];
	ld.global.f32 	%f9, [%rd23+-4088];
	fma.rn.f32 	%f10, %f8, %f9, %f7;
	ld.global.f32 	%f11, [%rd21+4];
	ld.global.f32 	%f12, [%rd23+4];
	fma.rn.f32 	%f13, %f11, %f12, %f10;
	st.global.f32 	[%rd22+-4096], %f13;
	ld.global.f32 	%f14, [%rd23+4];
	ld.global.f32 	%f15, [%rd21+16376];
	ld.global.f32 	%f16, [%rd23];
	fma.rn.f32 	%f17, %f15, %f16, %f14;
	ld.global.f32 	%f18, [%rd21+16372];
	ld.global.f32 	%f19, [%rd23+-4092];
	fma.rn.f32 	%f20, %f18, %f19, %f17;
	ld.global.f32 	%f21, [%rd21+16384];
	ld.global.f32 	%f22, [%rd23+8];
	fma.rn.f32 	%f23, %f21, %f22, %f20;
	ld.global.f32 	%f24, [%rd21+16388];
	ld.global.f32 	%f25, [%rd23+4100];
	fma.rn.f32 	%f26, %f24, %f25, %f23;
	st.global.f32 	[%rd22], %f26;
	add.s32 	%r5, %r5, 2;
	add.s64 	%rd23, %rd23, 8192;
	add.s64 	%rd22, %rd22, 8192;
	add.s64 	%rd21, %rd21, 32768;
	setp.ne.s32 	%p3, %r5, 1022;
	@%p3 bra 	$L__BB0_3;
$L__BB0_4:
	ret;

}
	// .globl	find_max_index
.visible .entry find_max_index(
	.param .u64 .ptr .align 1 find_max_index_param_0,
	.param .u64 .ptr .align 1 find_max_index_param_1
)
{
	.reg .pred 	%p<4>;
	.reg .b32 	%r<17>;
	.reg .b32 	%f<5>;
	.reg .b64 	%rd<17>;

	ld.param.u64 	%rd5, [find_max_index_param_0];
	ld.param.u64 	%rd6, [find_max_index_param_1];
	cvta.to.global.u64 	%rd1, %rd6;
	mov.u32 	%r1, %tid.x;
	shl.b32 	%r11, %r1, 10;
	or.b32  	%r14, %r11, 1;
	mul.wide.u32 	%rd7, %r1, 4096;
	add.s64 	%rd8, %rd7, %rd1;
	add.s64 	%rd16, %rd8, 8;
	mov.b32 	%r16, -1;
	mov.b32 	%r15, 2;
$L__BB1_1:
	add.s32 	%r12, %r14, 1;
	mul.wide.s32 	%rd9, %r16, 4;
	add.s64 	%rd10, %rd1, %rd9;
	ld.global.f32 	%f1, [%rd10];
	ld.global.f32 	%f2, [%rd16+-4];
	setp.lt.f32 	%p1, %f1, %f2;
	selp.b32 	%r13, %r14, %r16, %p1;
	mul.wide.s32 	%rd11, %r13, 4;
	add.s64 	%rd12, %rd1, %rd11;
	ld.global.f32 	%f3, [%rd12];
	ld.global.f32 	%f4, [%rd16];
	setp.lt.f32 	%p2, %f3, %f4;
	selp.b32 	%r16, %r12, %r13, %p2;
	add.s32 	%r15, %r15, 2;
	add.s32 	%r14, %r14, 2;
	add.s64 	%rd16, %rd16, 8;
	setp.ne.s32 	%p3, %r15, 1024;
	@%p3 bra 	$L__BB1_1;
	cvta.to.global.u64 	%rd13, %rd5;
	mul.wide.u32 	%rd14, %r1, 4;
	add.s64 	%rd15, %rd13, %rd14;
	st.global.u32 	[%rd15], %r16;
	ret;

}


// ===== COMPILED SASS (sm_100) =====

	.target	sm_100

	.elftype	@"ET_EXEC"


//--------------------- .note.nv.tkinfo           --------------------------
	.section	.note.nv.tkinfo,"",@"SHT_NOTE"
	.sectionflags	@"SHF_NOTE_NV_TKINFO"
	.tkinfo
        /*0018*/ 	.word	0x00000002
        /*0030*/ 	.string	""
        /*0030*/ 	.string	"ptxas"
        /*0030*/ 	.string	"Cuda compilation tools, release 13.0, V13.0.88"
        /*0030*/ 	.string	"Build cuda_13.0.r13.0/compiler.36424714_0"
        /*0030*/ 	.string	"-arch sm_100 -m 64 "



//--------------------- .note.nv.cuinfo           --------------------------
	.section	.note.nv.cuinfo,"",@"SHT_NOTE"
	.sectionflags	@"SHF_NOTE_NV_CUINFO"
        /*0018*/ 	.short	0x0002
        /*001a*/ 	.short	0x0064
        /*001c*/ 	.short	0x0082
	.zero		2


//--------------------- .nv.info                  --------------------------
	.section	.nv.info,"",@"SHT_CUDA_INFO"
	.align	4


	//----- nvinfo : EIATTR_REGCOUNT
	.align		4
        /*0000*/ 	.byte	0x04, 0x2f
        /*0002*/ 	.short	(.L_1 - .L_0)
	.align		4
.L_0:
        /*0004*/ 	.word	index@(add)
        /*0008*/ 	.word	0x00000014


	//----- nvinfo : EIATTR_FRAME_SIZE
	.align		4
.L_1:
        /*000c*/ 	.byte	0x04, 0x11
        /*000e*/ 	.short	(.L_3 - .L_2)
	.align		4
.L_2:
        /*0010*/ 	.word	index@(add)
        /*0014*/ 	.word	0x00000000


	//----- nvinfo : EIATTR_REGCOUNT
	.align		4
.L_3:
        /*0018*/ 	.byte	0x04, 0x2f
        /*001a*/ 	.short	(.L_5 - .L_4)
	.align		4
.L_4:
        /*001c*/ 	.word	index@(find_max_index)
        /*0020*/ 	.word	0x00000016


	//----- nvinfo : EIATTR_FRAME_SIZE
	.align		4
.L_5:
        /*0024*/ 	.byte	0x04, 0x11
        /*0026*/ 	.short	(.L_7 - .L_6)
	.align		4
.L_6:
        /*0028*/ 	.word	index@(find_max_index)
        /*002c*/ 	.word	0x00000000


	//----- nvinfo : EIATTR_MIN_STACK_SIZE
	.align		4
.L_7:
        /*0030*/ 	.byte	0x04, 0x12
        /*0032*/ 	.short	(.L_9 - .L_8)
	.align		4
.L_8:
        /*0034*/ 	.word	index@(find_max_index)
        /*0038*/ 	.word	0x00000000


	//----- nvinfo : EIATTR_MIN_STACK_SIZE
	.align		4
.L_9:
        /*003c*/ 	.byte	0x04, 0x12
        /*003e*/ 	.short	(.L_11 - .L_10)
	.align		4
.L_10:
        /*0040*/ 	.word	index@(add)
        /*0044*/ 	.word	0x00000000
.L_11:


//--------------------- .nv.compat                --------------------------
	.section	.nv.compat,"",@"SHT_CUDA_COMPAT_INFO"
	.align	4
        /*0000*/ 	.byte	0x02, 0x09, 0x00, 0x00, 0x02, 0x02, 0x01, 0x00, 0x02, 0x05, 0x05, 0x00, 0x03, 0x07, 0x01, 0x01
        /*0010*/ 	.byte	0x02, 0x03, 0x00, 0x00, 0x02, 0x06, 0x01, 0x00, 0x04, 0x0b, 0x08, 0x00, 0x09, 0x00, 0x00, 0x00
        /*0020*/ 	.byte	0x00, 0x00, 0x00, 0x00


//--------------------- .nv.info.find_max_index   --------------------------
	.section	.nv.info.find_max_index,"",@"SHT_CUDA_INFO"
	.sectionflags	@""
	.align	4


	//----- nvinfo : EIATTR_CUDA_API_VERSION
	.align		4
        /*0000*/ 	.byte	0x04, 0x37
        /*0002*/ 	.short	(.L_13 - .L_12)
.L_12:
        /*0004*/ 	.word	0x00000082


	//----- nvinfo : EIATTR_KPARAM_INFO
	.align		4
.L_13:
        /*0008*/ 	.byte	0x04, 0x17
        /*000a*/ 	.short	(.L_15 - .L_14)
.L_14:
        /*000c*/ 	.word	0x00000000
        /*0010*/ 	.short	0x0001
        /*0012*/ 	.short	0x0008
        /*0014*/ 	.byte	0x00, 0xf5, 0x21, 0x00


	//----- nvinfo : EIATTR_KPARAM_INFO
	.align		4
.L_15:
        /*0018*/ 	.byte	0x04, 0x17
        /*001a*/ 	.short	(.L_17 - .L_16)
.L_16:
        /*001c*/ 	.word	0x00000000
        /*0020*/ 	.short	0x0000
        /*0022*/ 	.short	0x0000
        /*0024*/ 	.byte	0x00, 0xf5, 0x21, 0x00


	//----- nvinfo : EIATTR_SPARSE_MMA_MASK
	.align		4
.L_17:
        /*0028*/ 	.byte	0x03, 0x50
        /*002a*/ 	.short	0x0000


	//----- nvinfo : EIATTR_MAXREG_COUNT
	.align		4
        /*002c*/ 	.byte	0x03, 0x1b
        /*002e*/ 	.short	0x00ff


	//----- nvinfo : EIATTR_MERCURY_ISA_VERSION
	.align		4
        /*0030*/ 	.byte	0x03, 0x5f
        /*0032*/ 	.short	0x0101


	//----- nvinfo : EIATTR_VRC_CTA_INIT_COUNT
	.align		4
        /*0034*/ 	.byte	0x02, 0x4a
	.zero		1
	.zero		1


	//----- nvinfo : EIATTR_EXIT_INSTR_OFFSETS
	.align		4
        /*0038*/ 	.byte	0x04, 0x1c
        /*003a*/ 	.short	(.L_19 - .L_18)


	//   ....[0]....
.L_18:
        /*003c*/ 	.word	0x00000cb0


	//----- nvinfo : EIATTR_CBANK_PARAM_SIZE
	.align		4
.L_19:
        /*0040*/ 	.byte	0x03, 0x19
        /*0042*/ 	.short	0x0010


	//----- nvinfo : EIATTR_PARAM_CBANK
	.align		4
        /*0044*/ 	.byte	0x04, 0x0a
        /*0046*/ 	.short	(.L_21 - .L_20)
	.align		4
.L_20:
        /*0048*/ 	.word	index@(.nv.constant0.find_max_index)
        /*004c*/ 	.short	0x0380
        /*004e*/ 	.short	0x0010


	//----- nvinfo : EIATTR_SW_WAR
	.align		4
.L_21:
        /*0050*/ 	.byte	0x04, 0x36
        /*0052*/ 	.short	(.L_23 - .L_22)
.L_22:
        /*0054*/ 	.word	0x00000008
.L_23:


//--------------------- .nv.info.add              --------------------------
	.section	.nv.info.add,"",@"SHT_CUDA_INFO"
	.sectionflags	@""
	.align	4


	//----- nvinfo : EIATTR_CUDA_API_VERSION
	.align		4
        /*0000*/ 	.byte	0x04, 0x37
        /*0002*/ 	.short	(.L_25 - .L_24)
.L_24:
        /*0004*/ 	.word	0x00000082


	//----- nvinfo : EIATTR_KPARAM_INFO
	.align		4
.L_25:
        /*0008*/ 	.byte	0x04, 0x17
        /*000a*/ 	.short	(.L_27 - .L_26)
.L_26:
        /*000c*/ 	.word	0x00000000
        /*0010*/ 	.short	0x0002
        /*0012*/ 	.short	0x0010
        /*0014*/ 	.byte	0x00, 0xf5, 0x21, 0x00


	//----- nvinfo : EIATTR_KPARAM_INFO
	.align		4
.L_27:
        /*0018*/ 	.byte	0x04, 0x17
        /*001a*/ 	.short	(.L_29 - .L_28)
.L_28:
        /*001c*/ 	.word	0x00000000
        /*0020*/ 	.short	0x0001
        /*0022*/ 	.short	0x0008
        /*0024*/ 	.byte	0x00, 0xf5, 0x21, 0x00


	//----- nvinfo : EIATTR_KPARAM_INFO
	.align		4
.L_29:
        /*0028*/ 	.byte	0x04, 0x17
        /*002a*/ 	.short	(.L_31 - .L_30)
.L_30:
        /*002c*/ 	.word	0x00000000
        /*0030*/ 	.short	0x0000
        /*0032*/ 	.short	0x0000
        /*0034*/ 	.byte	0x00, 0xf5, 0x21, 0x00


	//----- nvinfo : EIATTR_SPARSE_MMA_MASK
	.align		4
.L_31:
        /*0038*/ 	.byte	0x03, 0x50
        /*003a*/ 	.short	0x0000


	//----- nvinfo : EIATTR_MAXREG_COUNT
	.align		4
        /*003c*/ 	.byte	0x03, 0x1b
        /*003e*/ 	.short	0x00ff


	//----- nvinfo : EIATTR_MERCURY_ISA_VERSION
	.align		4
        /*0040*/ 	.byte	0x03, 0x5f
        /*0042*/ 	.short	0x0101


	//----- nvinfo : EIATTR_VRC_CTA_INIT_COUNT
	.align		4
        /*0044*/ 	.byte	0x02, 0x4a
	.zero		1
	.zero		1


	//----- nvinfo : EIATTR_EXIT_INSTR_OFFSETS
	.align		4
        /*0048*/ 	.byte	0x04, 0x1c
        /*004a*/ 	.short	(.L_33 - .L_32)


	//   ....[0]....
.L_32:
        /*004c*/ 	.word	0x00000030


	//   ....[1]....
        /*0050*/ 	.word	0x00000050


	//   ....[2]....
        /*0054*/ 	.word	0x00000e50


	//----- nvinfo : EIATTR_CBANK_PARAM_SIZE
	.align		4
.L_33:
        /*0058*/ 	.byte	0x03, 0x19
        /*005a*/ 	.short	0x0018


	//----- nvinfo : EIATTR_PARAM_CBANK
	.align		4
        /*005c*/ 	.byte	0x04, 0x0a
        /*005e*/ 	.short	(.L_35 - .L_34)
	.align		4
.L_34:
        /*0060*/ 	.word	index@(.nv.constant0.add)
        /*0064*/ 	.short	0x0380
        /*0066*/ 	.short	0x0018


	//----- nvinfo : EIATTR_SW_WAR
	.align		4
.L_35:
        /*0068*/ 	.byte	0x04, 0x36
        /*006a*/ 	.short	(.L_37 - .L_36)
.L_36:
        /*006c*/ 	.word	0x00000008
.L_37:


//--------------------- .nv.callgraph             --------------------------
	.section	.nv.callgraph,"",@"SHT_CUDA_CALLGRAPH"
	.align	4
	.sectionentsize	8
	.align		4
        /*0000*/ 	.word	0x00000000
	.align		4
        /*0004*/ 	.word	0xffffffff
	.align		4
        /*0008*/ 	.word	0x00000000
	.align		4
        /*000c*/ 	.word	0xfffffffe
	.align		4
        /*0010*/ 	.word	0x00000000
	.align		4
        /*0014*/ 	.word	0xfffffffd
	.align		4
        /*0018*/ 	.word	0x00000000
	.align		4
        /*001c*/ 	.word	0xfffffffc


//--------------------- .text.find_max_index      --------------------------
	.section	.text.find_max_index,"ax",@progbits
	.align	128
        .global         find_max_index
        .type           find_max_index,@function
        .size           find_max_index,(.L_x_4 - find_max_index)
        .other          find_max_index,@"STO_CUDA_ENTRY STV_DEFAULT"
find_max_index:
.text.find_max_index:
[----:B------:R-:W-:Y:S01]  /*0000*/  LDC R1, c[0x0][0x37c] ;  /* 0x0000df00ff017b82 */ /* 0x000fe20000000800 */
[----:B------:R-:W0:Y:S07]  /*0010*/  S2R R5, SR_TID.X ;  /* 0x0000000000057919 */ /* 0x000e2e0000002100 */
[----:B------:R-:W0:Y:S01]  /*0020*/  LDC.64 R2, c[0x0][0x388] ;  /* 0x0000e200ff027b82 */ /* 0x000e220000000a00 */
[----:B------:R-:W1:Y:S07]  /*0030*/  LDCU.64 UR6, c[0x0][0x358] ;  /* 0x00006b00ff0677ac */ /* 0x000e6e0008000a00 */
[----:B------:R-:W1:Y:S01]  /*0040*/  LDC.64 R10, c[0x0][0x388] ;  /* 0x0000e200ff0a7b82 */ /* 0x000e620000000a00 */
[C---:B0-----:R-:W-:Y:S01]  /*0050*/  IMAD.WIDE.U32 R6, R5.reuse, 0x1000, R2 ;  /* 0x0000100005067825 */ /* 0x041fe200078e0002 */
[----:B-1----:R-:W2:Y:S04]  /*0060*/  LDG.E R10, desc[UR6][R10.64+-0x4] ;  /* 0xfffffc060a0a7981 */ /* 0x002ea8000c1e1900 */
[----:B------:R-:W2:Y:S01]  /*0070*/  LDG.E R9, desc[UR6][R6.64+0x4] ;  /* 0x0000040606097981 */ /* 0x000ea2000c1e1900 */
[----:B------:R-:W-:-:S03]  /*0080*/  IMAD.SHL.U32 R4, R5, 0x400, RZ ;  /* 0x0000040005047824 */ /* 0x000fc600078e00ff */
[----:B------:R-:W3:Y:S01]  /*0090*/  LDG.E R13, desc[UR6][R6.64+0x8] ;  /* 0x00000806060d7981 */ /* 0x000ee2000c1e1900 */
[----:B------:R-:W-:Y:S01]  /*00a0*/  VIADD R0, R4, 0x1 ;  /* 0x0000000104007836 */ /* 0x000fe20000000000 */
[----:B--2---:R-:W-:-:S04]  /*00b0*/  FSETP.GEU.AND P0, PT, R10, R9, PT ;  /* 0x000000090a00720b */ /* 0x004fc80003f0e000 */
[----:B------:R-:W-:-:S05]  /*00c0*/  SEL R15, R0, 0xffffffff, !P0 ;  /* 0xffffffff000f7807 */ /* 0x000fca0004000000 */
[----:B------:R-:W-:-:S06]  /*00d0*/  IMAD.WIDE R8, R15, 0x4, R2 ;  /* 0x000000040f087825 */ /* 0x000fcc00078e0202 */
[----:B------:R-:W3:Y:S01]  /*00e0*/  LDG.E R8, desc[UR6][R8.64] ;  /* 0x0000000608087981 */ /* 0x000ee2000c1e1900 */
[----:B------:R-:W-:Y:S02]  /*00f0*/  IADD3 R14, P1, PT, R6, 0x10, RZ ;  /* 0x00000010060e7810 */ /* 0x000fe40007f3e0ff */
[----:B------:R-:W-:-:S03]  /*0100*/  IADD3 R0, PT, PT, R4, 0x3, RZ ;  /* 0x0000000304007810 */ /* 0x000fc60007ffe0ff */
[----:B------:R-:W-:Y:S01]  /*0110*/  IMAD.X R17, RZ, RZ, R7, P1 ;  /* 0x000000ffff117224 */ /* 0x000fe200008e0607 */
[----:B------:R-:W-:Y:S01]  /*0120*/  UMOV UR4, 0x4 ;  /* 0x0000000400047882 */ /* 0x000fe20000000000 */
[----:B---3--:R-:W-:-:S13]  /*0130*/  FSETP.GEU.AND P0, PT, R8, R13, PT ;  /* 0x0000000d0800720b */ /* 0x008fda0003f0e000 */
[----:B------:R-:W-:-:S07]  /*0140*/  @!P0 IADD3 R15, PT, PT, R4, 0x2, RZ ;  /* 0x00000002040f8810 */ /* 0x000fce0007ffe0ff */
.L_x_0:
[----:B------:R-:W-:Y:S01]  /*0150*/  IMAD.WIDE R10, R15, 0x4, R2 ;  /* 0x000000040f0a7825 */ /* 0x000fe200078e0202 */
[----:B------:R-:W-:-:S03]  /*0160*/  MOV R7, R17 ;  /* 0x0000001100077202 */ /* 0x000fc60000000f00 */
[----:B------:R-:W-:Y:S02]  /*0170*/  IMAD.MOV.U32 R6, RZ, RZ, R14 ;  /* 0x000000ffff067224 */ /* 0x000fe400078e000e */
[----:B------:R-:W2:Y:S04]  /*0180*/  LDG.E R10, desc[UR6][R10.64] ;  /* 0x000000060a0a7981 */ /* 0x000ea8000c1e1900 */
[----:B------:R-:W2:Y:S04]  /*0190*/  LDG.E R9, desc[UR6][R6.64+-0x4] ;  /* 0xfffffc0606097981 */ /* 0x000ea8000c1e1900 */
[----:B------:R-:W3:Y:S01]  /*01a0*/  LDG.E R17, desc[UR6][R6.64+0x4] ;  /* 0x0000040606117981 */ /* 0x000ee2000c1e1900 */
[----:B--2---:R-:W-:-:S04]  /*01b0*/  FSETP.GEU.AND P0, PT, R10, R9, PT ;  /* 0x000000090a00720b */ /* 0x004fc80003f0e000 */
[----:B------:R-:W-:Y:S02]  /*01c0*/  SEL R9, R0, R15, !P0 ;  /* 0x0000000f00097207 */ /* 0x000fe40004000000 */
[----:B------:R-:W2:Y:S03]  /*01d0*/  LDG.E R15, desc[UR6][R6.64] ;  /* 0x00000006060f7981 */ /* 0x000ea6000c1e1900 */
[----:B------:R-:W-:-:S06]  /*01e0*/  IMAD.WIDE R12, R9, 0x4, R2 ;  /* 0x00000004090c7825 */ /* 0x000fcc00078e0202 */
[----:B------:R-:W2:Y:S02]  /*01f0*/  LDG.E R12, desc[UR6][R12.64] ;  /* 0x000000060c0c7981 */ /* 0x000ea4000c1e1900 */
[----:B--2---:R-:W-:-:S13]  /*0200*/  FSETP.GEU.AND P0, PT, R12, R15, PT ;  /* 0x0000000f0c00720b */ /* 0x004fda0003f0e000 */
[----:B------:R-:W-:-:S04]  /*0210*/  @!P0 VIADD R9, R0, 0x1 ;  /* 0x0000000100098836 */ /* 0x000fc80000000000 */
[----:B------:R-:W-:-:S06]  /*0220*/  IMAD.WIDE R14, R9, 0x4, R2 ;  /* 0x00000004090e7825 */ /* 0x000fcc00078e0202 */
[----:B------:R-:W3:Y:S02]  /*0230*/  LDG.E R14, desc[UR6][R14.64] ;  /* 0x000000060e0e7981 */ /* 0x000ee4000c1e1900 */
[----:B---3--:R-:W-:Y:S02]  /*0240*/  FSETP.GEU.AND P0, PT, R14, R17, PT ;  /* 0x000000110e00720b */ /* 0x008fe40003f0e000 */
[----:B------:R-:W2:Y:S11]  /*0250*/  LDG.E R17, desc[UR6][R6.64+0x8] ;  /* 0x0000080606117981 */ /* 0x000eb6000c1e1900 */
[----:B------:R-:W-:-:S05]  /*0260*/  @!P0 IADD3 R9, PT, PT, R0, 0x2, RZ ;  /* 0x0000000200098810 */ /* 0x000fca0007ffe0ff */
[----:B------:R-:W-:-:S06]  /*0270*/  IMAD.WIDE R10, R9, 0x4, R2 ;  /* 0x00000004090a7825 */ /* 0x000fcc00078e0202 */
[----:B------:R-:W2:Y:S02]  /*0280*/  LDG.E R10, desc[UR6][R10.64] ;  /* 0x000000060a0a7981 */ /* 0x000ea4000c1e1900 */
[----:B--2---:R-:W-:Y:S02]  /*0290*/  FSETP.GEU.AND P0, PT, R10, R17, PT ;  /* 0x000000110a00720b */ /* 0x004fe40003f0e000 */
[----:B------:R-:W2:Y:S11]  /*02a0*/  LDG.E R17, desc[UR6][R6.64+0xc] ;  /* 0x00000c0606117981 */ /* 0x000eb6000c1e1900 */
[----:B------:R-:W-:-:S04]  /*02b0*/  @!P0 VIADD R9, R0, 0x3 ;  /* 0x0000000300098836 */ /* 0x000fc80000000000 */
[----:B------:R-:W-:-:S06]  /*02c0*/  IMAD.WIDE R12, R9, 0x4, R2 ;  /* 0x00000004090c7825 */ /* 0x000fcc00078e0202 */
[----:B------:R-:W2:Y:S02]  /*02d0*/  LDG.E R12, desc[UR6][R12.64] ;  /* 0x000000060c0c7981 */ /* 0x000ea4000c1e1900 */
[----:B--2---:R-:W-:Y:S02]  /*02e0*/  FSETP.GEU.AND P0, PT, R12, R17, PT ;  /* 0x000000110c00720b */ /* 0x004fe40003f0e000 */
        /* <DEDUP_REMOVED lines=113> */
[----:B------:R-:W2:Y:S04]  /*0a00*/  LDG.E R10, desc[UR6][R10.64] ;  /* 0x000000060a0a7981 */ /* 0x000ea8000c1e1900 */
[----:B------:R-:W3:Y:S01]  /*0a10*/  LDG.E R11, desc[UR6][R6.64+0x74] ;  /* 0x00007406060b7981 */ /* 0x000ee2000c1e1900 */
[----:B--2---:R-:W-:-:S03]  /*0a20*/  FSETP.GEU.AND P0, PT, R10, R17, PT ;  /* 0x000000110a00720b */ /* 0x004fc60003f0e000 */
[----:B------:R-:W2:Y:S10]  /*0a30*/  LDG.E R17, desc[UR6][R6.64+0x6c] ;  /* 0x00006c0606117981 */ /* 0x000eb4000c1e1900 */
[----:B------:R-:W-:-:S04]  /*0a40*/  @!P0 VIADD R9, R0, 0x1b ;  /* 0x0000001b00098836 */ /* 0x000fc80000000000 */
[----:B------:R-:W-:-:S06]  /*0a50*/  IMAD.WIDE R12, R9, 0x4, R2 ;  /* 0x00000004090c7825 */ /* 0x000fcc00078e0202 */
[----:B------:R-:W2:Y:S04]  /*0a60*/  LDG.E R12, desc[UR6][R12.64] ;  /* 0x000000060c0c7981 */ /* 0x000ea8000c1e1900 */
[----:B------:R-:W4:Y:S01]  /*0a70*/  LDG.E R13, desc[UR6][R6.64+0x7c] ;  /* 0x00007c06060d7981 */ /* 0x000f22000c1e1900 */
[----:B--2---:R-:W-:-:S03]  /*0a80*/  FSETP.GEU.AND P0, PT, R12, R17, PT ;  /* 0x000000110c00720b */ /* 0x004fc60003f0e000 */
[----:B------:R-:W2:Y:S10]  /*0a90*/  LDG.E R17, desc[UR6][R6.64+0x70] ;  /* 0x0000700606117981 */ /* 0x000eb4000c1e1900 */
[----:B------:R-:W-:-:S05]  /*0aa0*/  @!P0 IADD3 R9, PT, PT, R0, 0x1c, RZ ;  /* 0x0000001c00098810 */ /* 0x000fca0007ffe0ff */
[----:B------:R-:W-:-:S06]  /*0ab0*/  IMAD.WIDE R14, R9, 0x4, R2 ;  /* 0x00000004090e7825 */ /* 0x000fcc00078e0202 */
[----:B------:R-:W2:Y:S04]  /*0ac0*/  LDG.E R14, desc[UR6][R14.64] ;  /* 0x000000060e0e7981 */ /* 0x000ea8000c1e1900 */
[----:B------:R-:W5:Y:S01]  /*0ad0*/  LDG.E R15, desc[UR6][R6.64+0x80] ;  /* 0x00008006060f7981 */ /* 0x000f62000c1e1900 */
        /* <DEDUP_REMOVED lines=9> */
[----:B--2---:R-:W-:-:S13]  /*0b70*/  FSETP.GEU.AND P0, PT, R18, R11, PT ;  /* 0x0000000b1200720b */ /* 0x004fda0003f0e000 */
[----:B------:R-:W-:-:S04]  /*0b80*/  @!P0 VIADD R9, R0, 0x1f ;  /* 0x0000001f00098836 */ /* 0x000fc80000000000 */
[----:B------:R-:W-:-:S06]  /*0b90*/  IMAD.WIDE R10, R9, 0x4, R2 ;  /* 0x00000004090a7825 */ /* 0x000fcc00078e0202 */
[----:B------:R-:W4:Y:S02]  /*0ba0*/  LDG.E R10, desc[UR6][R10.64] ;  /* 0x000000060a0a7981 */ /* 0x000f24000c1e1900 */
[----:B----4-:R-:W-:-:S13]  /*0bb0*/  FSETP.GEU.AND P0, PT, R10, R13, PT ;  /* 0x0000000d0a00720b */ /* 0x010fda0003f0e000 */
[----:B------:R-:W-:-:S05]  /*0bc0*/  @!P0 IADD3 R9, PT, PT, R0, 0x20, RZ ;  /* 0x0000002000098810 */ /* 0x000fca0007ffe0ff */
[----:B------:R-:W-:-:S06]  /*0bd0*/  IMAD.WIDE R12, R9, 0x4, R2 ;  /* 0x00000004090c7825 */ /* 0x000fcc00078e0202 */
[----:B------:R-:W5:Y:S01]  /*0be0*/  LDG.E R12, desc[UR6][R12.64] ;  /* 0x000000060c0c7981 */ /* 0x000f62000c1e1900 */
[----:B------:R-:W-:-:S04]  /*0bf0*/  UIADD3 UR4, UPT, UPT, UR4, 0x22, URZ ;  /* 0x0000002204047890 */ /* 0x000fc8000fffe0ff */
[----:B------:R-:W-:Y:S01]  /*0c00*/  UISETP.NE.AND UP0, UPT, UR4, 0x400, UPT ;  /* 0x000004000400788c */ /* 0x000fe2000bf05270 */
[----:B------:R-:W-:-:S04]  /*0c10*/  IADD3 R14, P1, PT, R6, 0x88, RZ ;  /* 0x00000088060e7810 */ /* 0x000fc80007f3e0ff */
[----:B------:R-:W-:Y:S02]  /*0c20*/  IADD3.X R17, PT, PT, RZ, R7, RZ, P1, !PT ;  /* 0x00000007ff117210 */ /* 0x000fe40000ffe4ff */
[----:B-----5:R-:W-:-:S13]  /*0c30*/  FSETP.GEU.AND P0, PT, R12, R15, PT ;  /* 0x0000000f0c00720b */ /* 0x020fda0003f0e000 */
[C---:B------:R-:W-:Y:S02]  /*0c40*/  @!P0 VIADD R9, R0.reuse, 0x21 ;  /* 0x0000002100098836 */ /* 0x040fe40000000000 */
[----:B------:R-:W-:-:S03]  /*0c50*/  VIADD R0, R0, 0x22 ;  /* 0x0000002200007836 */ /* 0x000fc60000000000 */
[----:B------:R-:W-:Y:S01]  /*0c60*/  MOV R15, R9 ;  /* 0x00000009000f7202 */ /* 0x000fe20000000f00 */
[----:B------:R-:W-:Y:S06]  /*0c70*/  BRA.U UP0, `(.L_x_0) ;  /* 0xfffffff500347547 */ /* 0x000fec000b83ffff */
[----:B------:R-:W0:Y:S02]  /*0c80*/  LDC.64 R2, c[0x0][0x380] ;  /* 0x0000e000ff027b82 */ /* 0x000e240000000a00 */
[----:B0-----:R-:W-:-:S05]  /*0c90*/  IMAD.WIDE.U32 R2, R5, 0x4, R2 ;  /* 0x0000000405027825 */ /* 0x001fca00078e0002 */
[----:B------:R-:W-:Y:S01]  /*0ca0*/  STG.E desc[UR6][R2.64], R15 ;  /* 0x0000000f02007986 */ /* 0x000fe2000c101906 */
[----:B------:R-:W-:Y:S05]  /*0cb0*/  EXIT ;  /* 0x000000000000794d */ /* 0x000fea0003800000 */
.L_x_1:
[----:B------:R-:W-:-:S00]  /*0cc0*/  BRA `(.L_x_1) ;  /* 0xfffffffc00fc7947 */ /* 0x000fc0000383ffff */
[----:B------:R-:W-:-:S00]  /*0cd0*/  NOP ;  /* 0x0000000000007918 */ /* 0x000fc00000000000 */
        /* <DEDUP_REMOVED lines=10> */
.L_x_4:


//--------------------- .text.add                 --------------------------
	.section	.text.add,"ax",@progbits
	.align	128
        .global         add
        .type           add,@function
        .size           add,(.L_x_5 - add)
        .other          add,@"STO_CUDA_ENTRY STV_DEFAULT"
add:
.text.add:
[----:B------:R-:W-:Y:S01]  /*0000*/  LDC R1, c[0x0][0x37c] ;  /* 0x0000df00ff017b82 */ /* 0x000fe20000000800 */
[----:B------:R-:W0:Y:S02]  /*0010*/  S2R R9, SR_TID.X ;  /* 0x0000000000097919 */ /* 0x000e240000002100 */
[----:B0-----:R-:W-:-:S13]  /*0020*/  ISETP.NE.AND P0, PT, R9, RZ, PT ;  /* 0x000000ff0900720c */ /* 0x001fda0003f05270 */
[----:B------:R-:W-:Y:S05]  /*0030*/  @!P0 EXIT ;  /* 0x000000000000894d */ /* 0x000fea0003800000 */
[----:B------:R-:W-:-:S13]  /*0040*/  ISETP.NE.AND P0, PT, R9, 0x3ff, PT ;  /* 0x000003ff0900780c */ /* 0x000fda0003f05270 */
[----:B------:R-:W-:Y:S05]  /*0050*/  @!P0 EXIT ;  /* 0x000000000000894d */ /* 0x000fea0003800000 */
[----:B------:R-:W0:Y:S01]  /*0060*/  LDC.64 R4, c[0x0][0x390] ;  /* 0x0000e400ff047b82 */ /* 0x000e220000000a00 */
[----:B------:R-:W1:Y:S01]  /*0070*/  LDCU.64 UR6, c[0x0][0x358] ;  /* 0x00006b00ff0677ac */ /* 0x000e620008000a00 */
[----:B------:R-:W-:-:S06]  /*0080*/  UMOV UR4, URZ ;  /* 0x000000ff00047c82 */ /* 0x000fcc0008000000 */
[----:B------:R-:W2:Y:S08]  /*0090*/  LDC.64 R2, c[0x0][0x380] ;  /* 0x0000e000ff027b82 */ /* 0x000eb00000000a00 */
[----:B------:R-:W3:Y:S01]  /*00a0*/  LDC.64 R6, c[0x0][0x388] ;  /* 0x0000e200ff067b82 */ /* 0x000ee20000000a00 */
[----:B0-----:R-:W-:-:S03]  /*00b0*/  IMAD.WIDE.U32 R4, R9, 0x4, R4 ;  /* 0x0000000409047825 */ /* 0x001fc600078e0004 */
[----:B------:R-:W-:Y:S01]  /*00c0*/  IADD3 R0, P1, PT, R4, 0x2000, RZ ;  /* 0x0000200004007810 */ /* 0x000fe20007f3e0ff */
[----:B--2---:R-:W-:-:S03]  /*00d0*/  IMAD.WIDE.U32 R2, R9, 0x4, R2 ;  /* 0x0000000409027825 */ /* 0x004fc600078e0002 */
[----:B------:R-:W-:Y:S02]  /*00e0*/  IADD3.X R15, PT, PT, RZ, R5, RZ, P1, !PT ;  /* 0x00000005ff0f7210 */ /* 0x000fe40000ffe4ff */
[----:B------:R-:W-:Y:S01]  /*00f0*/  IADD3 R8, P0, PT, R2, 0x1ffc, RZ ;  /* 0x00001ffc02087810 */ /* 0x000fe20007f1e0ff */
[----:B---3--:R-:W-:-:S03]  /*0100*/  IMAD.WIDE.U32 R6, R9, 0x10, R6 ;  /* 0x0000001009067825 */ /* 0x008fc600078e0006 */
[----:B------:R-:W-:Y:S02]  /*0110*/  IADD3.X R9, PT, PT, RZ, R3, RZ, P0, !PT ;  /* 0x00000003ff097210 */ /* 0x000fe400007fe4ff */
[----:B------:R-:W-:-:S04]  /*0120*/  IADD3 R4, P2, PT, R6, 0x4010, RZ ;  /* 0x0000401006047810 */ /* 0x000fc80007f5e0ff */
[----:B-1----:R-:W-:-:S09]  /*0130*/  IADD3.X R5, PT, PT, RZ, R7, RZ, P2, !PT ;  /* 0x00000007ff057210 */ /* 0x002fd200017fe4ff */
.L_x_2:
[----:B------:R-:W-:Y:S01]  /*0140*/  MOV R6, R8 ;  /* 0x0000000800067202 */ /* 0x000fe20000000f00 */
[----:B-1----:R-:W2:Y:S01]  /*0150*/  LDG.E R3, desc[UR6][R4.64+-0x8] ;  /* 0xfffff80604037981 */ /* 0x002ea2000c1e1900 */
[----:B------:R-:W-:-:S03]  /*0160*/  MOV R7, R9 ;  /* 0x0000000900077202 */ /* 0x000fc60000000f00 */
[----:B------:R-:W3:Y:S04]  /*0170*/  LDG.E R9, desc[UR6][R4.64+-0xc] ;  /* 0xfffff40604097981 */ /* 0x000ee8000c1e1900 */
[----:B------:R-:W2:Y:S04]  /*0180*/  LDG.E R2, desc[UR6][R6.64+-0xffc] ;  /* 0xfff0040606027981 */ /* 0x000ea8000c1e1900 */
[----:B------:R-:W2:Y:S04]  /*0190*/  LDG.E R8, desc[UR6][R6.64+-0x1000] ;  /* 0xfff0000606087981 */ /* 0x000ea8000c1e1900 */
[----:B------:R-:W3:Y:S04]  /*01a0*/  LDG.E R10, desc[UR6][R6.64+-0x1ffc] ;  /* 0xffe00406060a7981 */ /* 0x000ee8000c1e1900 */
[----:B------:R-:W4:Y:S04]  /*01b0*/  LDG.E R11, desc[UR6][R4.64] ;  /* 0x00000006040b7981 */ /* 0x000f28000c1e1900 */
[----:B------:R-:W4:Y:S04]  /*01c0*/  LDG.E R12, desc[UR6][R6.64+-0xff8] ;  /* 0xfff00806060c7981 */ /* 0x000f28000c1e1900 */
[----:B------:R-:W5:Y:S04]  /*01d0*/  LDG.E R13, desc[UR6][R4.64+0x4] ;  /* 0x00000406040d7981 */ /* 0x000f68000c1e1900 */
[----:B------:R-:W5:Y:S01]  /*01e0*/  LDG.E R14, desc[UR6][R6.64+0x4] ;  /* 0x00000406060e7981 */ /* 0x000f62000c1e1900 */
[----:B--2---:R-:W-:-:S04]  /*01f0*/  FFMA R2, R3, R8, R2 ;  /* 0x0000000803027223 */ /* 0x004fc80000000002 */
[----:B---3--:R-:W-:Y:S01]  /*0200*/  FFMA R2, R9, R10, R2 ;  /* 0x0000000a09027223 */ /* 0x008fe20000000002 */
[----:B------:R-:W-:-:S03]  /*0210*/  MOV R3, R15 ;  /* 0x0000000f00037202 */ /* 0x000fc60000000f00 */
[----:B----4-:R-:W-:-:S04]  /*0220*/  FFMA R2, R11, R12, R2 ;  /* 0x0000000c0b027223 */ /* 0x010fc80000000002 */
[----:B-----5:R-:W-:Y:S01]  /*0230*/  FFMA R13, R13, R14, R2 ;  /* 0x0000000e0d0d7223 */ /* 0x020fe20000000002 */
[----:B------:R-:W-:-:S05]  /*0240*/  MOV R2, R0 ;  /* 0x0000000000027202 */ /* 0x000fca0000000f00 */
[----:B------:R0:W-:Y:S04]  /*0250*/  STG.E desc[UR6][R2.64+-0x1000], R13 ;  /* 0xfff0000d02007986 */ /* 0x0001e8000c101906 */
[----:B------:R-:W2:Y:S04]  /*0260*/  LDG.E R0, desc[UR6][R6.64+0x4] ;  /* 0x0000040606007981 */ /* 0x000ea8000c1e1900 */
[----:B------:R-:W2:Y:S04]  /*0270*/  LDG.E R9, desc[UR6][R4.64+0x3ff8] ;  /* 0x003ff80604097981 */ /* 0x000ea8000c1e1900 */
[----:B------:R-:W2:Y:S04]  /*0280*/  LDG.E R8, desc[UR6][R6.64] ;  /* 0x0000000606087981 */ /* 0x000ea8000c1e1900 */
[----:B------:R-:W3:Y:S04]  /*0290*/  LDG.E R11, desc[UR6][R4.64+0x3ff4] ;  /* 0x003ff406040b7981 */ /* 0x000ee8000c1e1900 */
[----:B------:R-:W3:Y:S04]  /*02a0*/  LDG.E R10, desc[UR6][R6.64+-0xffc] ;  /* 0xfff00406060a7981 */ /* 0x000ee8000c1e1900 */
[----:B------:R-:W4:Y:S04]  /*02b0*/  LDG.E R15, desc[UR6][R4.64+0x4000] ;  /* 0x00400006040f7981 */ /* 0x000f28000c1e1900 */
[----:B------:R-:W4:Y:S04]  /*02c0*/  LDG.E R12, desc[UR6][R6.64+0x8] ;  /* 0x00000806060c7981 */ /* 0x000f28000c1e1900 */
[----:B------:R-:W5:Y:S04]  /*02d0*/  LDG.E R17, desc[UR6][R4.64+0x4004] ;  /* 0x0040040604117981 */ /* 0x000f68000c1e1900 */
[----:B------:R-:W5:Y:S01]  /*02e0*/  LDG.E R14, desc[UR6][R6.64+0x1004] ;  /* 0x00100406060e7981 */ /* 0x000f62000c1e1900 */
[----:B--2---:R-:W-:-:S04]  /*02f0*/  FFMA R0, R9, R8, R0 ;  /* 0x0000000809007223 */ /* 0x004fc80000000000 */
[----:B---3--:R-:W-:-:S04]  /*0300*/  FFMA R0, R11, R10, R0 ;  /* 0x0000000a0b007223 */ /* 0x008fc80000000000 */
[----:B----4-:R-:W-:-:S04]  /*0310*/  FFMA R0, R15, R12, R0 ;  /* 0x0000000c0f007223 */ /* 0x010fc80000000000 */
[----:B-----5:R-:W-:-:S05]  /*0320*/  FFMA R17, R17, R14, R0 ;  /* 0x0000000e11117223 */ /* 0x020fca0000000000 */
[----:B------:R1:W-:Y:S04]  /*0330*/  STG.E desc[UR6][R2.64], R17 ;  /* 0x0000001102007986 */ /* 0x0003e8000c101906 */
[----:B------:R-:W2:Y:S04]  /*0340*/  LDG.E R0, desc[UR6][R6.64+0x1004] ;  /* 0x0010040606007981 */ /* 0x000ea8000c1e1900 */
[----:B------:R-:W2:Y:S04]  /*0350*/  LDG.E R9, desc[UR6][R4.64+0x7ff8] ;  /* 0x007ff80604097981 */ /* 0x000ea8000c1e1900 */
[----:B------:R-:W2:Y:S04]  /*0360*/  LDG.E R8, desc[UR6][R6.64+0x1000] ;  /* 0x0010000606087981 */ /* 0x000ea8000c1e1900 */
[----:B------:R-:W3:Y:S04]  /*0370*/  LDG.E R11, desc[UR6][R4.64+0x7ff4] ;  /* 0x007ff406040b7981 */ /* 0x000ee8000c1e1900 */
[----:B------:R-:W3:Y:S04]  /*0380*/  LDG.E R10, desc[UR6][R6.64+0x4] ;  /* 0x00000406060a7981 */ /* 0x000ee8000c1e1900 */
[----:B0-----:R-:W4:Y:S04]  /*0390*/  LDG.E R13, desc[UR6][R4.64+0x8000] ;  /* 0x00800006040d7981 */ /* 0x001f28000c1e1900 */
        /* <DEDUP_REMOVED lines=15> */
[----:B-1----:R-:W5:Y:S04]  /*0490*/  LDG.E R17, desc[UR6][R4.64+0xc004] ;  /* 0x00c0040604117981 */ /* 0x002f68000c1e1900 */
        /* <DEDUP_REMOVED lines=13> */
[----:B0-----:R-:W5:Y:S04]  /*0570*/  LDG.E R15, desc[UR6][R4.64+0x10004] ;  /* 0x01000406040f7981 */ /* 0x001f68000c1e1900 */
        /* <DEDUP_REMOVED lines=125> */
[----:B-1----:R1:W5:Y:S04]  /*0d50*/  LDG.E R17, desc[UR6][R4.64+0x34004] ;  /* 0x0340040604117981 */ /* 0x002368000c1e1900 */
[----:B------:R-:W5:Y:S01]  /*0d60*/  LDG.E R14, desc[UR6][R6.64+0xd004] ;  /* 0x00d00406060e7981 */ /* 0x000f62000c1e1900 */
[----:B------:R-:W-:-:S04]  /*0d70*/  UIADD3 UR4, UPT, UPT, UR4, 0xe, URZ ;  /* 0x0000000e04047890 */ /* 0x000fc8000fffe0ff */
[----:B------:R-:W-:Y:S01]  /*0d80*/  UISETP.NE.AND UP0, UPT, UR4, 0x3fe, UPT ;  /* 0x000003fe0400788c */ /* 0x000fe2000bf05270 */
[----:B-1----:R-:W-:-:S04]  /*0d90*/  IADD3 R4, P2, PT, R4, 0x38000, RZ ;  /* 0x0003800004047810 */ /* 0x002fc80007f5e0ff */
[----:B------:R-:W-:Y:S01]  /*0da0*/  IADD3.X R5, PT, PT, RZ, R5, RZ, P2, !PT ;  /* 0x00000005ff057210 */ /* 0x000fe200017fe4ff */
[----:B--2---:R-:W-:-:S04]  /*0db0*/  FFMA R0, R9, R8, R0 ;  /* 0x0000000809007223 */ /* 0x004fc80000000000 */
[----:B---3--:R-:W-:-:S04]  /*0dc0*/  FFMA R0, R11, R10, R0 ;  /* 0x0000000a0b007223 */ /* 0x008fc80000000000 */
[----:B----4-:R-:W-:-:S04]  /*0dd0*/  FFMA R0, R13, R12, R0 ;  /* 0x0000000c0d007223 */ /* 0x010fc80000000000 */
[----:B-----5:R-:W-:-:S05]  /*0de0*/  FFMA R17, R17, R14, R0 ;  /* 0x0000000e11117223 */ /* 0x020fca0000000000 */
[----:B------:R1:W-:Y:S01]  /*0df0*/  STG.E desc[UR6][R2.64+0xc000], R17 ;  /* 0x00c0001102007986 */ /* 0x0003e2000c101906 */
[----:B------:R-:W-:Y:S02]  /*0e00*/  IADD3 R8, P0, PT, R6, 0xe000, RZ ;  /* 0x0000e00006087810 */ /* 0x000fe40007f1e0ff */
[----:B------:R-:W-:Y:S02]  /*0e10*/  IADD3 R0, P1, PT, R2, 0xe000, RZ ;  /* 0x0000e00002007810 */ /* 0x000fe40007f3e0ff */
[----:B------:R-:W-:Y:S02]  /*0e20*/  IADD3.X R9, PT, PT, RZ, R7, RZ, P0, !PT ;  /* 0x00000007ff097210 */ /* 0x000fe400007fe4ff */
[----:B0-----:R-:W-:Y:S01]  /*0e30*/  IADD3.X R15, PT, PT, RZ, R3, RZ, P1, !PT ;  /* 0x00000003ff0f7210 */ /* 0x001fe20000ffe4ff */
[----:B------:R-:W-:Y:S08]  /*0e40*/  BRA.U UP0, `(.L_x_2) ;  /* 0xfffffff100bc7547 */ /* 0x000ff0000b83ffff */
[----:B------:R-:W-:Y:S05]  /*0e50*/  EXIT ;  /* 0x000000000000794d */ /* 0x000fea0003800000 */
.L_x_3:
        /* <DEDUP_REMOVED lines=10> */
.L_x_5:


//--------------------- .nv.shared.reserved.0     --------------------------
	.section	.nv.shared.reserved.0,"aw",@nobits
	.weak		__nv_reservedSMEM_offset_0_alias
	.size		__nv_reservedSMEM_offset_0_alias, 0, 64
	.other		__nv_reservedSMEM_offset_0_alias,@"STO_CUDA_RESERVED_SHARED STV_DEFAULT"
__nv_reservedSMEM_offset_0_alias:
	.zero		0
	.zero		64


//--------------------- .nv.constant0.find_max_index --------------------------
	.section	.nv.constant0.find_max_index,"a",@progbits
	.sectionflags	@""
	.align	4
.nv.constant0.find_max_index:
	.zero		912


//--------------------- .nv.constant0.add         --------------------------
	.section	.nv.constant0.add,"a",@progbits
	.sectionflags	@""
	.align	4
.nv.constant0.add:
	.zero		920


//--------------------- SYMBOLS --------------------------

	.type		.nv.reservedSmem.offset0,@object
	.size		.nv.reservedSmem.offset0,0x4
